//
// Generated by NVIDIA NVVM Compiler
//
// Compiler Build ID: CL-36424714
// Cuda compilation tools, release 13.0, V13.0.88
// Based on NVVM 20.0.0
//

.version 9.0
.target sm_100
.address_size 64

	// .globl	_Z11matmulTiledPKfS0_Pfiii
// _ZZ11matmulTiledPKfS0_PfiiiE5tileA has been demoted
// _ZZ11matmulTiledPKfS0_PfiiiE5tileB has been demoted

.visible .entry _Z11matmulTiledPKfS0_Pfiii(
	.param .u64 .ptr .align 1 _Z11matmulTiledPKfS0_Pfiii_param_0,
	.param .u64 .ptr .align 1 _Z11matmulTiledPKfS0_Pfiii_param_1,
	.param .u64 .ptr .align 1 _Z11matmulTiledPKfS0_Pfiii_param_2,
	.param .u32 _Z11matmulTiledPKfS0_Pfiii_param_3,
	.param .u32 _Z11matmulTiledPKfS0_Pfiii_param_4,
	.param .u32 _Z11matmulTiledPKfS0_Pfiii_param_5
)
{
	.reg .pred 	%p<12>;
	.reg .b32 	%r<43>;
	.reg .b32 	%f<63>;
	.reg .b64 	%rd<13>;
	// demoted variable
	.shared .align 4 .b8 _ZZ11matmulTiledPKfS0_PfiiiE5tileA[1024];
	// demoted variable
	.shared .align 4 .b8 _ZZ11matmulTiledPKfS0_PfiiiE5tileB[1024];
	ld.param.u64 	%rd4, [_Z11matmulTiledPKfS0_Pfiii_param_0];
	ld.param.u64 	%rd5, [_Z11matmulTiledPKfS0_Pfiii_param_1];
	ld.param.u64 	%rd6, [_Z11matmulTiledPKfS0_Pfiii_param_2];
	ld.param.u32 	%r24, [_Z11matmulTiledPKfS0_Pfiii_param_3];
	ld.param.u32 	%r25, [_Z11matmulTiledPKfS0_Pfiii_param_4];
	ld.param.u32 	%r26, [_Z11matmulTiledPKfS0_Pfiii_param_5];
	mov.u32 	%r27, %ctaid.y;
	shl.b32 	%r28, %r27, 4;
	mov.u32 	%r40, %tid.y;
	add.s32 	%r2, %r28, %r40;
	mov.u32 	%r29, %ctaid.x;
	shl.b32 	%r3, %r29, 4;
	mov.u32 	%r38, %tid.x;
	add.s32 	%r5, %r3, %r38;
	setp.lt.s32 	%p1, %r26, 1;
	mov.f32 	%f62, 0f00000000;
	@%p1 bra 	$L__BB0_7;
	add.s32 	%r30, %r26, 15;
	shr.u32 	%r31, %r30, 4;
	shl.b32 	%r32, %r40, 6;
	mov.u32 	%r33, _ZZ11matmulTiledPKfS0_PfiiiE5tileA;
	add.s32 	%r6, %r33, %r32;
	shl.b32 	%r34, %r38, 2;
	add.s32 	%r7, %r6, %r34;
	mov.u32 	%r35, _ZZ11matmulTiledPKfS0_PfiiiE5tileB;
	add.s32 	%r9, %r35, %r34;
	add.s32 	%r8, %r9, %r32;
	neg.s32 	%r42, %r31;
	mad.lo.s32 	%r36, %r40, %r25, %r38;
	add.s32 	%r41, %r36, %r3;
	shl.b32 	%r12, %r25, 4;
	mad.lo.s32 	%r39, %r26, %r2, %r38;
	cvta.to.global.u64 	%rd1, %rd4;
	cvta.to.global.u64 	%rd2, %rd5;
	mov.f32 	%f62, 0f00000000;
$L__BB0_2:
	setp.ge.s32 	%p2, %r2, %r24;
	mul.wide.s32 	%rd7, %r39, 4;
	add.s64 	%rd3, %rd1, %rd7;
	setp.ge.s32 	%p3, %r38, %r26;
	mov.f32 	%f60, 0f00000000;
	or.pred  	%p4, %p2, %p3;
	@%p4 bra 	$L__BB0_4;
	ld.global.nc.f32 	%f60, [%rd3];
$L__BB0_4:
	setp.ge.s32 	%p5, %r5, %r25;
	st.shared.f32 	[%r7], %f60;
	setp.ge.s32 	%p6, %r40, %r26;
	mov.f32 	%f61, 0f00000000;
	or.pred  	%p7, %p5, %p6;
	@%p7 bra 	$L__BB0_6;
	mul.wide.s32 	%rd8, %r41, 4;
	add.s64 	%rd9, %rd2, %rd8;
	ld.global.nc.f32 	%f61, [%rd9];
$L__BB0_6:
	st.shared.f32 	[%r8], %f61;
	bar.sync 	0;
	ld.shared.f32 	%f12, [%r6];
	ld.shared.f32 	%f13, [%r9];
	fma.rn.f32 	%f14, %f12, %f13, %f62;
	ld.shared.f32 	%f15, [%r6+4];
	ld.shared.f32 	%f16, [%r9+64];
	fma.rn.f32 	%f17, %f15, %f16, %f14;
	ld.shared.f32 	%f18, [%r6+8];
	ld.shared.f32 	%f19, [%r9+128];
	fma.rn.f32 	%f20, %f18, %f19, %f17;
	ld.shared.f32 	%f21, [%r6+12];
	ld.shared.f32 	%f22, [%r9+192];
	fma.rn.f32 	%f23, %f21, %f22, %f20;
	ld.shared.f32 	%f24, [%r6+16];
	ld.shared.f32 	%f25, [%r9+256];
	fma.rn.f32 	%f26, %f24, %f25, %f23;
	ld.shared.f32 	%f27, [%r6+20];
	ld.shared.f32 	%f28, [%r9+320];
	fma.rn.f32 	%f29, %f27, %f28, %f26;
	ld.shared.f32 	%f30, [%r6+24];
	ld.shared.f32 	%f31, [%r9+384];
	fma.rn.f32 	%f32, %f30, %f31, %f29;
	ld.shared.f32 	%f33, [%r6+28];
	ld.shared.f32 	%f34, [%r9+448];
	fma.rn.f32 	%f35, %f33, %f34, %f32;
	ld.shared.f32 	%f36, [%r6+32];
	ld.shared.f32 	%f37, [%r9+512];
	fma.rn.f32 	%f38, %f36, %f37, %f35;
	ld.shared.f32 	%f39, [%r6+36];
	ld.shared.f32 	%f40, [%r9+576];
	fma.rn.f32 	%f41, %f39, %f40, %f38;
	ld.shared.f32 	%f42, [%r6+40];
	ld.shared.f32 	%f43, [%r9+640];
	fma.rn.f32 	%f44, %f42, %f43, %f41;
	ld.shared.f32 	%f45, [%r6+44];
	ld.shared.f32 	%f46, [%r9+704];
	fma.rn.f32 	%f47, %f45, %f46, %f44;
	ld.shared.f32 	%f48, [%r6+48];
	ld.shared.f32 	%f49, [%r9+768];
	fma.rn.f32 	%f50, %f48, %f49, %f47;
	ld.shared.f32 	%f51, [%r6+52];
	ld.shared.f32 	%f52, [%r9+832];
	fma.rn.f32 	%f53, %f51, %f52, %f50;
	ld.shared.f32 	%f54, [%r6+56];
	ld.shared.f32 	%f55, [%r9+896];
	fma.rn.f32 	%f56, %f54, %f55, %f53;
	ld.shared.f32 	%f57, [%r6+60];
	ld.shared.f32 	%f58, [%r9+960];
	fma.rn.f32 	%f62, %f57, %f58, %f56;
	bar.sync 	0;
	add.s32 	%r42, %r42, 1;
	setp.ne.s32 	%p8, %r42, 0;
	add.s32 	%r41, %r41, %r12;
	add.s32 	%r40, %r40, 16;
	add.s32 	%r39, %r39, 16;
	add.s32 	%r38, %r38, 16;
	@%p8 bra 	$L__BB0_2;
$L__BB0_7:
	setp.ge.s32 	%p9, %r2, %r24;
	setp.ge.s32 	%p10, %r5, %r25;
	or.pred  	%p11, %p9, %p10;
	@%p11 bra 	$L__BB0_9;
	mad.lo.s32 	%r37, %r25, %r2, %r5;
	cvta.to.global.u64 	%rd10, %rd6;
	mul.wide.s32 	%rd11, %r37, 4;
	add.s64 	%rd12, %rd10, %rd11;
	st.global.f32 	[%rd12], %f62;
$L__BB0_9:
	ret;

}


// ===== COMPILED SASS (sm_100) =====

	.target	sm_100

	.elftype	@"ET_EXEC"


//--------------------- .note.nv.tkinfo           --------------------------
	.section	.note.nv.tkinfo,"",@"SHT_NOTE"
	.sectionflags	@"SHF_NOTE_NV_TKINFO"
	.tkinfo
        /*0018*/ 	.word	0x00000002
        /*0030*/ 	.string	""
        /*0030*/ 	.string	"ptxas"
        /*0030*/ 	.string	"Cuda compilation tools, release 13.0, V13.0.88"
        /*0030*/ 	.string	"Build cuda_13.0.r13.0/compiler.36424714_0"
        /*0030*/ 	.string	"-arch sm_100 -m 64 "



//--------------------- .note.nv.cuinfo           --------------------------
	.section	.note.nv.cuinfo,"",@"SHT_NOTE"
	.sectionflags	@"SHF_NOTE_NV_CUINFO"
        /*0018*/ 	.short	0x0002
        /*001a*/ 	.short	0x0064
        /*001c*/ 	.short	0x0082
	.zero		2


//--------------------- .nv.info                  --------------------------
	.section	.nv.info,"",@"SHT_CUDA_INFO"
	.align	4


	//----- nvinfo : EIATTR_REGCOUNT
	.align		4
        /*0000*/ 	.byte	0x04, 0x2f
        /*0002*/ 	.short	(.L_1 - .L_0)
	.align		4
.L_0:
        /*0004*/ 	.word	index@(_Z11matmulTiledPKfS0_Pfiii)
        /*0008*/ 	.word	0x00000020


	//----- nvinfo : EIATTR_FRAME_SIZE
	.align		4
.L_1:
        /*000c*/ 	.byte	0x04, 0x11
        /*000e*/ 	.short	(.L_3 - .L_2)
	.align		4
.L_2:
        /*0010*/ 	.word	index@(_Z11matmulTiledPKfS0_Pfiii)
        /*0014*/ 	.word	0x00000000


	//----- nvinfo : EIATTR_MIN_STACK_SIZE
	.align		4
.L_3:
        /*0018*/ 	.byte	0x04, 0x12
        /*001a*/ 	.short	(.L_5 - .L_4)
	.align		4
.L_4:
        /*001c*/ 	.word	index@(_Z11matmulTiledPKfS0_Pfiii)
        /*0020*/ 	.word	0x00000000
.L_5:


//--------------------- .nv.compat                --------------------------
	.section	.nv.compat,"",@"SHT_CUDA_COMPAT_INFO"
	.align	4
        /*0000*/ 	.byte	0x02, 0x09, 0x00, 0x00, 0x02, 0x02, 0x01, 0x00, 0x02, 0x05, 0x05, 0x00, 0x03, 0x07, 0x01, 0x01
        /*0010*/ 	.byte	0x02, 0x03, 0x00, 0x00, 0x02, 0x06, 0x01, 0x00, 0x04, 0x0b, 0x08, 0x00, 0x09, 0x00, 0x00, 0x00
        /*0020*/ 	.byte	0x00, 0x00, 0x00, 0x00


//--------------------- .nv.info._Z11matmulTiledPKfS0_Pfiii --------------------------
	.section	.nv.info._Z11matmulTiledPKfS0_Pfiii,"",@"SHT_CUDA_INFO"
	.sectionflags	@""
	.align	4


	//----- nvinfo : EIATTR_CUDA_API_VERSION
	.align		4
        /*0000*/ 	.byte	0x04, 0x37
        /*0002*/ 	.short	(.L_7 - .L_6)
.L_6:
        /*0004*/ 	.word	0x00000082


	//----- nvinfo : EIATTR_KPARAM_INFO
	.align		4
.L_7:
        /*0008*/ 	.byte	0x04, 0x17
        /*000a*/ 	.short	(.L_9 - .L_8)
.L_8:
        /*000c*/ 	.word	0x00000000
        /*0010*/ 	.short	0x0005
        /*0012*/ 	.short	0x0020
        /*0014*/ 	.byte	0x00, 0xf0, 0x11, 0x00


	//----- nvinfo : EIATTR_KPARAM_INFO
	.align		4
.L_9:
        /*0018*/ 	.byte	0x04, 0x17
        /*001a*/ 	.short	(.L_11 - .L_10)
.L_10:
        /*001c*/ 	.word	0x00000000
        /*0020*/ 	.short	0x0004
        /*0022*/ 	.short	0x001c
        /*0024*/ 	.byte	0x00, 0xf0, 0x11, 0x00


	//----- nvinfo : EIATTR_KPARAM_INFO
	.align		4
.L_11:
        /*0028*/ 	.byte	0x04, 0x17
        /*002a*/ 	.short	(.L_13 - .L_12)
.L_12:
        /*002c*/ 	.word	0x00000000
        /*0030*/ 	.short	0x0003
        /*0032*/ 	.short	0x0018
        /*0034*/ 	.byte	0x00, 0xf0, 0x11, 0x00


	//----- nvinfo : EIATTR_KPARAM_INFO
	.align		4
.L_13:
        /*0038*/ 	.byte	0x04, 0x17
        /*003a*/ 	.short	(.L_15 - .L_14)
.L_14:
        /*003c*/ 	.word	0x00000000
        /*0040*/ 	.short	0x0002
        /*0042*/ 	.short	0x0010
        /*0044*/ 	.byte	0x00, 0xf5, 0x21, 0x00


	//----- nvinfo : EIATTR_KPARAM_INFO
	.align		4
.L_15:
        /*0048*/ 	.byte	0x04, 0x17
        /*004a*/ 	.short	(.L_17 - .L_16)
.L_16:
        /*004c*/ 	.word	0x00000000
        /*0050*/ 	.short	0x0001
        /*0052*/ 	.short	0x0008
        /*0054*/ 	.byte	0x00, 0xf5, 0x21, 0x00


	//----- nvinfo : EIATTR_KPARAM_INFO
	.align		4
.L_17:
        /*0058*/ 	.byte	0x04, 0x17
        /*005a*/ 	.short	(.L_19 - .L_18)
.L_18:
        /*005c*/ 	.word	0x00000000
        /*0060*/ 	.short	0x0000
        /*0062*/ 	.short	0x0000
        /*0064*/ 	.byte	0x00, 0xf5, 0x21, 0x00


	//----- nvinfo : EIATTR_SPARSE_MMA_MASK
	.align		4
.L_19:
        /*0068*/ 	.byte	0x03, 0x50
        /*006a*/ 	.short	0x0000


	//----- nvinfo : EIATTR_MAXREG_COUNT
	.align		4
        /*006c*/ 	.byte	0x03, 0x1b
        /*006e*/ 	.short	0x00ff


	//----- nvinfo : EIATTR_NUM_BARRIERS
	.align		4
        /*0070*/ 	.byte	0x02, 0x4c
        /*0072*/ 	.byte	0x01
	.zero		1


	//----- nvinfo : EIATTR_MERCURY_ISA_VERSION
	.align		4
        /*0074*/ 	.byte	0x03, 0x5f
        /*0076*/ 	.short	0x0101


	//----- nvinfo : EIATTR_VRC_CTA_INIT_COUNT
	.align		4
        /*0078*/ 	.byte	0x02, 0x4a
	.zero		1
	.zero		1


	//----- nvinfo : EIATTR_EXIT_INSTR_OFFSETS
	.align		4
        /*007c*/ 	.byte	0x04, 0x1c
        /*007e*/ 	.short	(.L_21 - .L_20)


	//   ....[0]....
.L_20:
        /*0080*/ 	.word	0x000005e0


	//   ....[1]....
        /*0084*/ 	.word	0x00000630


	//----- nvinfo : EIATTR_CBANK_PARAM_SIZE
	.align		4
.L_21:
        /*0088*/ 	.byte	0x03, 0x19
        /*008a*/ 	.short	0x0024


	//----- nvinfo : EIATTR_PARAM_CBANK
	.align		4
        /*008c*/ 	.byte	0x04, 0x0a
        /*008e*/ 	.short	(.L_23 - .L_22)
	.align		4
.L_22:
        /*0090*/ 	.word	index@(.nv.constant0._Z11matmulTiledPKfS0_Pfiii)
        /*0094*/ 	.short	0x0380
        /*0096*/ 	.short	0x0024


	//----- nvinfo : EIATTR_SW_WAR
	.align		4
.L_23:
        /*0098*/ 	.byte	0x04, 0x36
        /*009a*/ 	.short	(.L_25 - .L_24)
.L_24:
        /*009c*/ 	.word	0x00000008
.L_25:


//--------------------- .nv.callgraph             --------------------------
	.section	.nv.callgraph,"",@"SHT_CUDA_CALLGRAPH"
	.align	4
	.sectionentsize	8
	.align		4
        /*0000*/ 	.word	0x00000000
	.align		4
        /*0004*/ 	.word	0xffffffff
	.align		4
        /*0008*/ 	.word	0x00000000
	.align		4
        /*000c*/ 	.word	0xfffffffe
	.align		4
        /*0010*/ 	.word	0x00000000
	.align		4
        /*0014*/ 	.word	0xfffffffd
	.align		4
        /*0018*/ 	.word	0x00000000
	.align		4
        /*001c*/ 	.word	0xfffffffc


//--------------------- .text._Z11matmulTiledPKfS0_Pfiii --------------------------
	.section	.text._Z11matmulTiledPKfS0_Pfiii,"ax",@progbits
	.align	128
        .global         _Z11matmulTiledPKfS0_Pfiii
        .type           _Z11matmulTiledPKfS0_Pfiii,@function
        .size           _Z11matmulTiledPKfS0_Pfiii,(.L_x_3 - _Z11matmulTiledPKfS0_Pfiii)
        .other          _Z11matmulTiledPKfS0_Pfiii,@"STO_CUDA_ENTRY STV_DEFAULT"
_Z11matmulTiledPKfS0_Pfiii:
.text._Z11matmulTiledPKfS0_Pfiii:
[----:B------:R-:W-:Y:S01]  /*0000*/  LDC R1, c[0x0][0x37c] ;  /* 0x0000df00ff017b82 */ /* 0x000fe20000000800 */
[----:B------:R-:W0:Y:S01]  /*0010*/  S2R R12, SR_CTAID.Y ;  /* 0x00000000000c7919 */ /* 0x000e220000002600 */
[----:B------:R-:W1:Y:S01]  /*0020*/  LDCU UR10, c[0x0][0x3a0] ;  /* 0x00007400ff0a77ac */ /* 0x000e620008000800 */
[----:B------:R-:W-:Y:S01]  /*0030*/  HFMA2 R23, -RZ, RZ, 0, 0 ;  /* 0x00000000ff177431 */ /* 0x000fe200000001ff */
[----:B------:R-:W0:Y:S01]  /*0040*/  S2R R0, SR_TID.Y ;  /* 0x0000000000007919 */ /* 0x000e220000002200 */
[----:B------:R-:W2:Y:S01]  /*0050*/  LDCU.64 UR8, c[0x0][0x358] ;  /* 0x00006b00ff0877ac */ /* 0x000ea20008000a00 */
[----:B------:R-:W3:Y:S01]  /*0060*/  S2R R5, SR_CTAID.X ;  /* 0x0000000000057919 */ /* 0x000ee20000002500 */
[----:B------:R-:W3:Y:S01]  /*0070*/  S2R R21, SR_TID.X ;  /* 0x0000000000157919 */ /* 0x000ee20000002100 */
[----:B-1----:R-:W-:Y:S01]  /*0080*/  UISETP.GE.AND UP0, UPT, UR10, 0x1, UPT ;  /* 0x000000010a00788c */ /* 0x002fe2000bf06270 */
[----:B0-----:R-:W-:Y:S02]  /*0090*/  LEA R12, R12, R0, 0x4 ;  /* 0x000000000c0c7211 */ /* 0x001fe400078e20ff */
[----:B---3--:R-:W-:-:S06]  /*00a0*/  LEA R13, R5, R21, 0x4 ;  /* 0x00000015050d7211 */ /* 0x008fcc00078e20ff */
[----:B--2---:R-:W-:Y:S05]  /*00b0*/  BRA.U !UP0, `(.L_x_0) ;  /* 0x00000005083c7547 */ /* 0x004fea000b800000 */
[----:B------:R-:W0:Y:S01]  /*00c0*/  S2UR UR7, SR_CgaCtaId ;  /* 0x00000000000779c3 */ /* 0x000e220000008800 */
[----:B------:R-:W1:Y:S01]  /*00d0*/  LDCU UR11, c[0x0][0x39c] ;  /* 0x00007380ff0b77ac */ /* 0x000e620008000800 */
[----:B------:R-:W-:Y:S01]  /*00e0*/  MOV R23, RZ ;  /* 0x000000ff00177202 */ /* 0x000fe20000000f00 */
[----:B------:R-:W-:Y:S01]  /*00f0*/  IMAD R15, R12, UR10, R21 ;  /* 0x0000000a0c0f7c24 */ /* 0x000fe2000f8e0215 */
[----:B------:R-:W-:Y:S01]  /*0100*/  UMOV UR5, 0x400 ;  /* 0x0000040000057882 */ /* 0x000fe20000000000 */
[----:B------:R-:W-:-:S03]  /*0110*/  UIADD3 UR4, UPT, UPT, UR10, 0xf, URZ ;  /* 0x0000000f0a047890 */ /* 0x000fc6000fffe0ff */
[----:B------:R-:W2:Y:S01]  /*0120*/  LDC R16, c[0x0][0x39c] ;  /* 0x0000e700ff107b82 */ /* 0x000ea20000000800 */
[----:B------:R-:W-:Y:S02]  /*0130*/  UIADD3 UR6, UPT, UPT, UR5, 0x400, URZ ;  /* 0x0000040005067890 */ /* 0x000fe4000fffe0ff */
[----:B------:R-:W-:Y:S01]  /*0140*/  USHF.R.U32.HI UR4, URZ, 0x4, UR4 ;  /* 0x00000004ff047899 */ /* 0x000fe20008011604 */
[----:B------:R-:W3:Y:S04]  /*0150*/  LDCU UR13, c[0x0][0x3a0] ;  /* 0x00007400ff0d77ac */ /* 0x000ee80008000800 */
[----:B------:R-:W4:Y:S01]  /*0160*/  LDC.64 R2, c[0x0][0x380] ;  /* 0x0000e000ff027b82 */ /* 0x000f220000000a00 */
[----:B------:R-:W2:Y:S01]  /*0170*/  LDCU UR12, c[0x0][0x398] ;  /* 0x00007300ff0c77ac */ /* 0x000ea20008000800 */
[----:B-1----:R-:W-:Y:S01]  /*0180*/  IMAD R14, R0, UR11, R21 ;  /* 0x0000000b000e7c24 */ /* 0x002fe2000f8e0215 */
[----:B------:R-:W-:-:S02]  /*0190*/  UIADD3 UR4, UPT, UPT, -UR4, URZ, URZ ;  /* 0x000000ff04047290 */ /* 0x000fc4000fffe1ff */
[----:B0-----:R-:W-:Y:S02]  /*01a0*/  ULEA UR5, UR7, UR5, 0x18 ;  /* 0x0000000507057291 */ /* 0x001fe4000f8ec0ff */
[----:B------:R-:W-:Y:S01]  /*01b0*/  LEA R14, R5, R14, 0x4 ;  /* 0x0000000e050e7211 */ /* 0x000fe200078e20ff */
[----:B------:R-:W-:-:S03]  /*01c0*/  ULEA UR6, UR7, UR6, 0x18 ;  /* 0x0000000607067291 */ /* 0x000fc6000f8ec0ff */
[----:B------:R-:W-:-:S03]  /*01d0*/  LEA R18, R0, UR5, 0x6 ;  /* 0x0000000500127c11 */ /* 0x000fc6000f8e30ff */
[C---:B------:R-:W-:Y:S02]  /*01e0*/  LEA R19, R21.reuse, UR6, 0x2 ;  /* 0x0000000615137c11 */ /* 0x040fe4000f8e10ff */
[----:B------:R-:W-:Y:S02]  /*01f0*/  LEA R20, R21, R18, 0x2 ;  /* 0x0000001215147211 */ /* 0x000fe400078e10ff */
[----:B---3--:R-:W-:-:S07]  /*0200*/  LEA R17, R0, R19, 0x6 ;  /* 0x0000001300117211 */ /* 0x008fce00078e30ff */
.L_x_1:
[----:B------:R-:W-:Y:S01]  /*0210*/  ISETP.GE.AND P0, PT, R0, UR13, PT ;  /* 0x0000000d00007c0c */ /* 0x000fe2000bf06270 */
[----:B------:R-:W-:Y:S01]  /*0220*/  HFMA2 R22, -RZ, RZ, 0, 0 ;  /* 0x00000000ff167431 */ /* 0x000fe200000001ff */
[----:B------:R-:W-:Y:S01]  /*0230*/  ISETP.GE.AND P1, PT, R21, UR13, PT ;  /* 0x0000000d15007c0c */ /* 0x000fe2000bf26270 */
[----:B----4-:R-:W-:Y:S01]  /*0240*/  IMAD.WIDE R4, R15, 0x4, R2 ;  /* 0x000000040f047825 */ /* 0x010fe200078e0202 */
[----:B--2---:R-:W-:Y:S02]  /*0250*/  ISETP.GE.OR P0, PT, R13, R16, P0 ;  /* 0x000000100d00720c */ /* 0x004fe40000706670 */
[----:B------:R-:W-:Y:S02]  /*0260*/  ISETP.GE.OR P1, PT, R12, UR12, P1 ;  /* 0x0000000c0c007c0c */ /* 0x000fe40008f26670 */
[----:B------:R-:W-:-:S09]  /*0270*/  MOV R27, RZ ;  /* 0x000000ff001b7202 */ /* 0x000fd20000000f00 */
[----:B------:R-:W0:Y:S02]  /*0280*/  @!P0 LDC.64 R6, c[0x0][0x388] ;  /* 0x0000e200ff068b82 */ /* 0x000e240000000a00 */
[----:B------:R-:W2:Y:S01]  /*0290*/  @!P1 LDG.E.CONSTANT R27, desc[UR8][R4.64] ;  /* 0x00000008041b9981 */ /* 0x000ea2000c1e9900 */
[----:B0-----:R-:W-:-:S05]  /*02a0*/  @!P0 IMAD.WIDE R6, R14, 0x4, R6 ;  /* 0x000000040e068825 */ /* 0x001fca00078e0206 */
[----:B------:R-:W3:Y:S01]  /*02b0*/  @!P0 LDG.E.CONSTANT R22, desc[UR8][R6.64] ;  /* 0x0000000806168981 */ /* 0x000ee2000c1e9900 */
[----:B------:R-:W-:-:S04]  /*02c0*/  UIADD3 UR4, UPT, UPT, UR4, 0x1, URZ ;  /* 0x0000000104047890 */ /* 0x000fc8000fffe0ff */
[----:B------:R-:W-:Y:S01]  /*02d0*/  UISETP.NE.AND UP0, UPT, UR4, URZ, UPT ;  /* 0x000000ff0400728c */ /* 0x000fe2000bf05270 */
[----:B------:R-:W-:Y:S02]  /*02e0*/  IADD3 R0, PT, PT, R0, 0x10, RZ ;  /* 0x0000001000007810 */ /* 0x000fe40007ffe0ff */
[----:B------:R-:W-:Y:S02]  /*02f0*/  IADD3 R15, PT, PT, R15, 0x10, RZ ;  /* 0x000000100f0f7810 */ /* 0x000fe40007ffe0ff */
[----:B------:R-:W-:Y:S02]  /*0300*/  IADD3 R21, PT, PT, R21, 0x10, RZ ;  /* 0x0000001015157810 */ /* 0x000fe40007ffe0ff */
[----:B------:R-:W-:Y:S01]  /*0310*/  LEA R14, R16, R14, 0x4 ;  /* 0x0000000e100e7211 */ /* 0x000fe200078e20ff */
[----:B--2---:R-:W-:Y:S04]  /*0320*/  STS [R20], R27 ;  /* 0x0000001b14007388 */ /* 0x004fe80000000800 */
[----:B---3--:R-:W-:Y:S01]  /*0330*/  STS [R17], R22 ;  /* 0x0000001611007388 */ /* 0x008fe20000000800 */
[----:B------:R-:W-:Y:S06]  /*0340*/  BAR.SYNC.DEFER_BLOCKING 0x0 ;  /* 0x0000000000007b1d */ /* 0x000fec0000010000 */
[----:B------:R-:W-:Y:S04]  /*0350*/  LDS R26, [R19] ;  /* 0x00000000131a7984 */ /* 0x000fe80000000800 */
[----:B------:R-:W0:Y:S04]  /*0360*/  LDS.128 R8, [R18] ;  /* 0x0000000012087984 */ /* 0x000e280000000c00 */
[----:B------:R-:W1:Y:S04]  /*0370*/  LDS R29, [R19+0x40] ;  /* 0x00004000131d7984 */ /* 0x000e680000000800 */
[----:B------:R-:W2:Y:S04]  /*0380*/  LDS R25, [R19+0x80] ;  /* 0x0000800013197984 */ /* 0x000ea80000000800 */
[----:B------:R-:W3:Y:S04]  /*0390*/  LDS R24, [R19+0xc0] ;  /* 0x0000c00013187984 */ /* 0x000ee80000000800 */
[----:B------:R-:W-:Y:S04]  /*03a0*/  LDS.128 R4, [R18+0x10] ;  /* 0x0000100012047984 */ /* 0x000fe80000000c00 */
[----:B------:R-:W-:Y:S04]  /*03b0*/  LDS R22, [R19+0x140] ;  /* 0x0001400013167984 */ /* 0x000fe80000000800 */
[----:B------:R-:W-:Y:S01]  /*03c0*/  LDS R27, [R19+0x200] ;  /* 0x00020000131b7984 */ /* 0x000fe20000000800 */
[----:B0-----:R-:W-:-:S03]  /*03d0*/  FFMA R8, R8, R26, R23 ;  /* 0x0000001a08087223 */ /* 0x001fc60000000017 */
[----:B------:R-:W0:Y:S01]  /*03e0*/  LDS R23, [R19+0x100] ;  /* 0x0001000013177984 */ /* 0x000e220000000800 */
[----:B-1----:R-:W-:-:S03]  /*03f0*/  FFMA R8, R29, R9, R8 ;  /* 0x000000091d087223 */ /* 0x002fc60000000008 */
[----:B------:R-:W-:Y:S01]  /*0400*/  LDS R26, [R19+0x1c0] ;  /* 0x0001c000131a7984 */ /* 0x000fe20000000800 */
[----:B--2---:R-:W-:-:S03]  /*0410*/  FFMA R9, R25, R10, R8 ;  /* 0x0000000a19097223 */ /* 0x004fc60000000008 */
[----:B------:R-:W1:Y:S01]  /*0420*/  LDS R25, [R19+0x180] ;  /* 0x0001800013197984 */ /* 0x000e620000000800 */
[----:B---3--:R-:W-:-:S03]  /*0430*/  FFMA R9, R24, R11, R9 ;  /* 0x0000000b18097223 */ /* 0x008fc60000000009 */
[----:B------:R-:W-:Y:S01]  /*0440*/  LDS R24, [R19+0x240] ;  /* 0x0002400013187984 */ /* 0x000fe20000000800 */
[----:B0-----:R-:W-:-:S03]  /*0450*/  FFMA R23, R4, R23, R9 ;  /* 0x0000001704177223 */ /* 0x001fc60000000009 */
[----:B------:R-:W0:Y:S01]  /*0460*/  LDS.128 R8, [R18+0x20] ;  /* 0x0000200012087984 */ /* 0x000e220000000c00 */
[----:B------:R-:W-:-:S03]  /*0470*/  FFMA R22, R22, R5, R23 ;  /* 0x0000000516167223 */ /* 0x000fc60000000017 */
[----:B------:R-:W2:Y:S01]  /*0480*/  LDS R23, [R19+0x280] ;  /* 0x0002800013177984 */ /* 0x000ea20000000800 */
[----:B-1----:R-:W-:-:S03]  /*0490*/  FFMA R25, R25, R6, R22 ;  /* 0x0000000619197223 */ /* 0x002fc60000000016 */
[----:B------:R-:W1:Y:S01]  /*04a0*/  LDS R22, [R19+0x2c0] ;  /* 0x0002c00013167984 */ /* 0x000e620000000800 */
[----:B------:R-:W-:-:S03]  /*04b0*/  FFMA R7, R26, R7, R25 ;  /* 0x000000071a077223 */ /* 0x000fc60000000019 */
[----:B------:R-:W-:Y:S01]  /*04c0*/  LDS R25, [R19+0x300] ;  /* 0x0003000013197984 */ /* 0x000fe20000000800 */
[----:B0-----:R-:W-:-:S03]  /*04d0*/  FFMA R27, R8, R27, R7 ;  /* 0x0000001b081b7223 */ /* 0x001fc60000000007 */
[----:B------:R-:W0:Y:S01]  /*04e0*/  LDS.128 R4, [R18+0x30] ;  /* 0x0000300012047984 */ /* 0x000e220000000c00 */
[----:B------:R-:W-:-:S03]  /*04f0*/  FFMA R24, R24, R9, R27 ;  /* 0x0000000918187223 */ /* 0x000fc6000000001b */
[----:B------:R-:W3:Y:S04]  /*0500*/  LDS R27, [R19+0x340] ;  /* 0x00034000131b7984 */ /* 0x000ee80000000800 */
[----:B------:R-:W4:Y:S04]  /*0510*/  LDS R9, [R19+0x380] ;  /* 0x0003800013097984 */ /* 0x000f280000000800 */
[----:B------:R-:W5:Y:S01]  /*0520*/  LDS R8, [R19+0x3c0] ;  /* 0x0003c00013087984 */ /* 0x000f620000000800 */
[----:B--2---:R-:W-:-:S04]  /*0530*/  FFMA R23, R23, R10, R24 ;  /* 0x0000000a17177223 */ /* 0x004fc80000000018 */
[----:B-1----:R-:W-:-:S04]  /*0540*/  FFMA R11, R22, R11, R23 ;  /* 0x0000000b160b7223 */ /* 0x002fc80000000017 */
[----:B0-----:R-:W-:-:S04]  /*0550*/  FFMA R4, R4, R25, R11 ;  /* 0x0000001904047223 */ /* 0x001fc8000000000b */
[----:B---3--:R-:W-:-:S04]  /*0560*/  FFMA R4, R27, R5, R4 ;  /* 0x000000051b047223 */ /* 0x008fc80000000004 */
[----:B----4-:R-:W-:-:S04]  /*0570*/  FFMA R9, R9, R6, R4 ;  /* 0x0000000609097223 */ /* 0x010fc80000000004 */
[----:B-----5:R-:W-:Y:S01]  /*0580*/  FFMA R23, R8, R7, R9 ;  /* 0x0000000708177223 */ /* 0x020fe20000000009 */
[----:B------:R-:W-:Y:S06]  /*0590*/  BAR.SYNC.DEFER_BLOCKING 0x0 ;  /* 0x0000000000007b1d */ /* 0x000fec0000010000 */
[----:B------:R-:W-:Y:S05]  /*05a0*/  BRA.U UP0, `(.L_x_1) ;  /* 0xfffffffd00187547 */ /* 0x000fea000b83ffff */
.L_x_0:
[----:B------:R-:W0:Y:S02]  /*05b0*/  LDCU.64 UR4, c[0x0][0x398] ;  /* 0x00007300ff0477ac */ /* 0x000e240008000a00 */
[----:B0-----:R-:W-:-:S04]  /*05c0*/  ISETP.GE.AND P0, PT, R13, UR5, PT ;  /* 0x000000050d007c0c */ /* 0x001fc8000bf06270 */
[----:B------:R-:W-:-:S13]  /*05d0*/  ISETP.GE.OR P0, PT, R12, UR4, P0 ;  /* 0x000000040c007c0c */ /* 0x000fda0008706670 */
[----:B------:R-:W-:Y:S05]  /*05e0*/  @P0 EXIT ;  /* 0x000000000000094d */ /* 0x000fea0003800000 */
[----:B------:R-:W0:Y:S01]  /*05f0*/  LDC.64 R2, c[0x0][0x390] ;  /* 0x0000e400ff027b82 */ /* 0x000e220000000a00 */
[----:B------:R-:W-:-:S04]  /*0600*/  IMAD R13, R12, UR5, R13 ;  /* 0x000000050c0d7c24 */ /* 0x000fc8000f8e020d */
[----:B0-----:R-:W-:-:S05]  /*0610*/  IMAD.WIDE R2, R13, 0x4, R2 ;  /* 0x000000040d027825 */ /* 0x001fca00078e0202 */
[----:B------:R-:W-:Y:S01]  /*0620*/  STG.E desc[UR8][R2.64], R23 ;  /* 0x0000001702007986 */ /* 0x000fe2000c101908 */
[----:B------:R-:W-:Y:S05]  /*0630*/  EXIT ;  /* 0x000000000000794d */ /* 0x000fea0003800000 */
.L_x_2:
[----:B------:R-:W-:-:S00]  /*0640*/  BRA `(.L_x_2) ;  /* 0xfffffffc00fc7947 */ /* 0x000fc0000383ffff */
[----:B------:R-:W-:-:S00]  /*0650*/  NOP ;  /* 0x0000000000007918 */ /* 0x000fc00000000000 */
        /* <DEDUP_REMOVED lines=10> */
.L_x_3:


//--------------------- .nv.shared._Z11matmulTiledPKfS0_Pfiii --------------------------
	.section	.nv.shared._Z11matmulTiledPKfS0_Pfiii,"aw",@nobits
	.sectionflags	@""
	.align	4
.nv.shared._Z11matmulTiledPKfS0_Pfiii:
	.zero		3072


//--------------------- .nv.shared.reserved.0     --------------------------
	.section	.nv.shared.reserved.0,"aw",@nobits
	.weak		__nv_reservedSMEM_offset_0_alias
	.size		__nv_reservedSMEM_offset_0_alias, 0, 64
	.other		__nv_reservedSMEM_offset_0_alias,@"STO_CUDA_RESERVED_SHARED STV_DEFAULT"
__nv_reservedSMEM_offset_0_alias:
	.zero		0
	.zero		64


//--------------------- .nv.constant0._Z11matmulTiledPKfS0_Pfiii --------------------------
	.section	.nv.constant0._Z11matmulTiledPKfS0_Pfiii,"a",@progbits
	.sectionflags	@""
	.align	4
.nv.constant0._Z11matmulTiledPKfS0_Pfiii:
	.zero		932


//--------------------- SYMBOLS --------------------------

	.type		.nv.reservedSmem.offset0,@object
	.size		.nv.reservedSmem.offset0,0x4
	.type		.nv.reservedSmem.cap,@object
	.size		.nv.reservedSmem.cap,0x4
